	.headerflags	@"EF_CUDA_TEXMODE_UNIFIED EF_CUDA_64BIT_ADDRESS EF_CUDA_SM86 EF_CUDA_VIRTUAL_SM(EF_CUDA_SM86)"
	.elftype	@"ET_EXEC"


//--------------------- .nv.info                  --------------------------
	.section	.nv.info,"",@"SHT_CUDA_INFO"
	.align	4


	//----- nvinfo : EIATTR_REGCOUNT
	.align		4
        /*0000*/ 	.byte	0x04, 0x2f
        /*0002*/ 	.short	(.L_1 - .L_0)
	.align		4
.L_0:
        /*0004*/ 	.word	index@(_Z19regbank_test_kernel4int2i6float4Pf)
        /*0008*/ 	.word	0x00000008


	//----- nvinfo : EIATTR_MAX_STACK_SIZE
	.align		4
.L_1:
        /*000c*/ 	.byte	0x04, 0x23
        /*000e*/ 	.short	(.L_3 - .L_2)
	.align		4
.L_2:
        /*0010*/ 	.word	index@(_Z19regbank_test_kernel4int2i6float4Pf)
        /*0014*/ 	.word	0x00000000


	//----- nvinfo : EIATTR_MIN_STACK_SIZE
	.align		4
.L_3:
        /*0018*/ 	.byte	0x04, 0x12
        /*001a*/ 	.short	(.L_5 - .L_4)
	.align		4
.L_4:
        /*001c*/ 	.word	index@(_Z19regbank_test_kernel4int2i6float4Pf)
        /*0020*/ 	.word	0x00000000


	//----- nvinfo : EIATTR_FRAME_SIZE
	.align		4
.L_5:
        /*0024*/ 	.byte	0x04, 0x11
        /*0026*/ 	.short	(.L_7 - .L_6)
	.align		4
.L_6:
        /*0028*/ 	.word	index@(_Z19regbank_test_kernel4int2i6float4Pf)
        /*002c*/ 	.word	0x00000000
.L_7:


//--------------------- .nv.info._Z19regbank_test_kernel4int2i6float4Pf --------------------------
	.section	.nv.info._Z19regbank_test_kernel4int2i6float4Pf,"",@"SHT_CUDA_INFO"
	.align	4


	//----- nvinfo : EIATTR_CUDA_API_VERSION
	.align		4
        /*0000*/ 	.byte	0x04, 0x37
        /*0002*/ 	.short	(.L_9 - .L_8)
.L_8:
        /*0004*/ 	.word	0x00000079


	//----- nvinfo : EIATTR_SW2861232_WAR
	.align		4
.L_9:
        /*0008*/ 	.byte	0x01, 0x35
	.zero		2


	//----- nvinfo : EIATTR_PARAM_CBANK
	.align		4
        /*000c*/ 	.byte	0x04, 0x0a
        /*000e*/ 	.short	(.L_11 - .L_10)
	.align		4
.L_10:
        /*0010*/ 	.word	index@(.nv.constant0._Z19regbank_test_kernel4int2i6float4Pf)
        /*0014*/ 	.short	0x0160
        /*0016*/ 	.short	0x0028


	//----- nvinfo : EIATTR_CBANK_PARAM_SIZE
	.align		4
.L_11:
        /*0018*/ 	.byte	0x03, 0x19
        /*001a*/ 	.short	0x0028


	//----- nvinfo : EIATTR_KPARAM_INFO
	.align		4
        /*001c*/ 	.byte	0x04, 0x17
        /*001e*/ 	.short	(.L_13 - .L_12)
.L_12:
        /*0020*/ 	.word	0x00000000
        /*0024*/ 	.short	0x0003
        /*0026*/ 	.short	0x0020
        /*0028*/ 	.byte	0x00, 0xf0, 0x21, 0x00


	//----- nvinfo : EIATTR_KPARAM_INFO
	.align		4
.L_13:
        /*002c*/ 	.byte	0x04, 0x17
        /*002e*/ 	.short	(.L_15 - .L_14)
.L_14:
        /*0030*/ 	.word	0x00000000
        /*0034*/ 	.short	0x0002
        /*0036*/ 	.short	0x0010
        /*0038*/ 	.byte	0x00, 0xf0, 0x41, 0x00


	//----- nvinfo : EIATTR_KPARAM_INFO
	.align		4
.L_15:
        /*003c*/ 	.byte	0x04, 0x17
        /*003e*/ 	.short	(.L_17 - .L_16)
.L_16:
        /*0040*/ 	.word	0x00000000
        /*0044*/ 	.short	0x0001
        /*0046*/ 	.short	0x0008
        /*0048*/ 	.byte	0x00, 0xf0, 0x11, 0x00


	//----- nvinfo : EIATTR_KPARAM_INFO
	.align		4
.L_17:
        /*004c*/ 	.byte	0x04, 0x17
        /*004e*/ 	.short	(.L_19 - .L_18)
.L_18:
        /*0050*/ 	.word	0x00000000
        /*0054*/ 	.short	0x0000
        /*0056*/ 	.short	0x0000
        /*0058*/ 	.byte	0x00, 0xf0, 0x21, 0x00


	//----- nvinfo : EIATTR_MAXREG_COUNT
	.align		4
.L_19:
        /*005c*/ 	.byte	0x03, 0x1b
        /*005e*/ 	.short	0x00ff


	//----- nvinfo : EIATTR_EXIT_INSTR_OFFSETS
	.align		4
        /*0060*/ 	.byte	0x04, 0x1c
        /*0062*/ 	.short	(.L_21 - .L_20)


	//   ....[0]....
.L_20:
        /*0064*/ 	.word	0x000010f0


	//   ....[1]....
        /*0068*/ 	.word	0x00001170
.L_21:


//--------------------- .nv.constant0._Z19regbank_test_kernel4int2i6float4Pf --------------------------
	.section	.nv.constant0._Z19regbank_test_kernel4int2i6float4Pf,"a",@progbits
	.align	4
.nv.constant0._Z19regbank_test_kernel4int2i6float4Pf:
	.zero		392


//--------------------- .text._Z19regbank_test_kernel4int2i6float4Pf --------------------------
	.section	.text._Z19regbank_test_kernel4int2i6float4Pf,"ax",@progbits
	.sectionflags	@"SHF_BARRIERS=1"
	.sectioninfo	@"SHI_REGISTERS=8"
	.align	128
        .global         _Z19regbank_test_kernel4int2i6float4Pf
        .type           _Z19regbank_test_kernel4int2i6float4Pf,@function
        .size           _Z19regbank_test_kernel4int2i6float4Pf,(.L_x_3 - _Z19regbank_test_kernel4int2i6float4Pf)
        .other          _Z19regbank_test_kernel4int2i6float4Pf,@"STO_CUDA_ENTRY STV_DEFAULT"
_Z19regbank_test_kernel4int2i6float4Pf:
.text._Z19regbank_test_kernel4int2i6float4Pf:
[----:B------:R-:W-:-:S02]  /*0000*/  MOV R1, c[0x0][0x28] ;  /* 0x00000a0000017a02 */ /* 0x000fc40000000f00 */
[----:B------:R-:W0:Y:S01]  /*0010*/  S2R R0, SR_TID.X ;  /* 0x0000000000007919 */ /* 0x000e220000002100 */
[----:B------:R-:W-:Y:S02]  /*0020*/  MOV R2, c[0x0][0x168] ;  /* 0x00005a0000027a02 */ /* 0x000fe40000000f00 */
[----:B------:R-:W-:Y:S01]  /*0030*/  MOV R5, c[0x0][0x170] ;  /* 0x00005c0000057a02 */ /* 0x000fe20000000f00 */
[----:B------:R-:W0:Y:S01]  /*0040*/  S2R R3, SR_CTAID.X ;  /* 0x0000000000037919 */ /* 0x000e220000002500 */
[----:B------:R-:W-:Y:S02]  /*0050*/  ISETP.GE.AND P1, PT, R2, 0x1, PT ;  /* 0x000000010200780c */ /* 0x000fe40003f26270 */
[----:B0-----:R-:W-:-:S11]  /*0060*/  LOP3.LUT P0, RZ, R3, 0x1f, R0, 0xf8, !PT ;  /* 0x0000001f03ff7812 */ /* 0x001fd6000780f800 */
[----:B------:R-:W-:Y:S01]  /*0070*/  MOV R5, RZ ;  /* 0x000000ff00057202 */ /* 0x000fe20000000f00 */
[----:B------:R-:W-:Y:S01]  /*0080*/  MOV R8, 0x3f800000 ;  /* 0x3f80000000087802 */ /* 0x000fe20000000f00 */
[----:B------:R-:W-:Y:S01]  /*0090*/  MOV R9, 0x3f800000 ;  /* 0x3f80000000097802 */ /* 0x000fe20000000f00 */
[----:B------:R-:W-:Y:S01]  /*00a0*/  MOV R10, 0x3f800000 ;  /* 0x3f800000000a7802 */ /* 0x000fe20000000f00 */
[----:B------:R-:W-:Y:S01]  /*00b0*/  MOV R11, 0x3f800000 ;  /* 0x3f800000000b7802 */ /* 0x000fe20000000f00 */
[----:B------:R-:W-:Y:S01]  /*00c0*/  MOV R12, 0x3f800000 ;  /* 0x3f800000000c7802 */ /* 0x000fe20000000f00 */
[----:B------:R-:W-:Y:S01]  /*00d0*/  MOV R13, 0x3f800000 ;  /* 0x3f800000000d7802 */ /* 0x000fe20000000f00 */
[----:B------:R-:W-:Y:S05]  /*00e0*/  @!P1 BRA `(.L_x_0) ;  /* 0x0000105000009947 */ /* 0x000fea0003800000 */
[----:B------:R-:W-:-:S02]  /*00f0*/  MOV R3, RZ ;  /* 0x000000ff00037202 */ /* 0x000fc40000000f00 */
.L_x_1:
[----:B------:R-:W-:-:S03]  /*0100*/  IADD3 R3, R3, 0x1, RZ ;  /* 0x0000000103037810 */ /* 0x000fc60007ffe0ff */
[----:B------:R-:W-:-:S03]  /*0110*/  ISETP.GE.AND P1, PT, R3, c[0x0][0x168], PT ;  /* 0x00005a0003007a0c */ /* 0x000fc60003f26270 */
[----:B------:R-:W-:-:S15]  /*0120*/  FFMA R5, R8, R9, R5 ;  /* 0x0000000908057223 */ /* 0x000fde0000000005 */
[----:B------:R-:W-:-:S01]  /*0130*/  FFMA R11, R8, R9, R10 ;  /* 0x00000009080b7223 */ /* 0x000fc2000000000a */
[----:B------:R-:W-:-:S01]  /*0140*/  FFMA R12, R8, R9, R10 ;  /* 0x00000009080c7223 */ /* 0x000fc2000000000a */
[----:B------:R-:W-:-:S01]  /*0150*/  FFMA R13, R8, R9, R10 ;  /* 0x00000009080d7223 */ /* 0x000fc2000000000a */
        /* <DEDUP_REMOVED lines=252> */
[----:B------:R-:W-:Y:S01]  /*1120*/  @P1 CALL.REL.NOINC `(.L_x_0) ;  /* 0x0000001000001944 */ /* 0x000fe20003c00000 */
[----:B------:R-:W-:Y:S05]  /*1130*/  BRA `(.L_x_1) ;  /* 0xffffefc000007947 */ /* 0x000fea000383ffff */
.L_x_0:
[----:B------:R-:W-:Y:S06]  /*1140*/  BAR.SYNC 0x0 ;  /* 0x0000000000007b1d */ /* 0x000fec0000000000 */
[----:B------:R-:W-:Y:S05]  /*1150*/  @P0 EXIT ;  /* 0x000000000000094d */ /* 0x000fea0003800000 */
[----:B------:R-:W-:Y:S01]  /*1160*/  SHF.R.S32.HI R3, RZ, 0x1f, R0 ;  /* 0x0000001fff037819 */ /* 0x000fe20000011400 */
[----:B------:R-:W-:Y:S01]  /*1170*/  ULDC.64 UR4, c[0x0][0x118] ;  /* 0x0000460000047ab9 */ /* 0x000fe20000000a00 */
[----:B------:R-:W-:Y:S02]  /*1180*/  MOV R2, 0x4 ;  /* 0x0000000400027802 */ /* 0x000fe40000000f00 */
[----:B------:R-:W-:-:S04]  /*1190*/  LEA.HI R3, R3, R0, RZ, 0x5 ;  /* 0x0000000003037211 */ /* 0x000fc800078f28ff */
[----:B------:R-:W-:-:S05]  /*11a0*/  SHF.R.S32.HI R3, RZ, 0x5, R3 ;  /* 0x00000005ff037819 */ /* 0x000fca0000011403 */
[----:B------:R-:W-:-:S05]  /*11b0*/  IMAD.WIDE R2, R3, R2, c[0x0][0x180] ;  /* 0x0000600003027625 */ /* 0x000fca00078e0202 */
[----:B------:R-:W-:Y:S01]  /*11c0*/  STG.E desc[UR4][R2.64], R5 ;  /* 0x0000000502007986 */ /* 0x000fe2200c101904 */
[----:B------:R-:W-:Y:S05]  /*11d0*/  EXIT ;  /* 0x000000000000794d */ /* 0x000fea0003800000 */
.L_x_2:
[----:B------:R-:W-:-:S00]  /*11e0*/  BRA `(.L_x_2) ;  /* 0xfffffff000007947 */ /* 0x000fc0000383ffff */
[----:B------:R-:W-:-:S00]  /*11f0*/  NOP ;  /* 0x0000000000007918 */ /* 0x000fc00000000000 */
        /* <DEDUP_REMOVED lines=16> */
.L_x_3:
